	.headerflags	@"EF_CUDA_TEXMODE_UNIFIED EF_CUDA_64BIT_ADDRESS EF_CUDA_ACCELERATORS EF_CUDA_SM90 EF_CUDA_VIRTUAL_SM(EF_CUDA_SM90)"
	.elftype	@"ET_EXEC"


//--------------------- .nv.info                  --------------------------
	.section	.nv.info,"",@"SHT_CUDA_INFO"
	.align	4


	//----- nvinfo : EIATTR_REGCOUNT
	.align		4
        /*0000*/ 	.byte	0x04, 0x2f
        /*0002*/ 	.short	(.L_1 - .L_0)
	.align		4
.L_0:
        /*0004*/ 	.word	index@(triton_poi_fused_convolution_4)
        /*0008*/ 	.word	0x0000001f


	//----- nvinfo : EIATTR_MIN_STACK_SIZE
	.align		4
.L_1:
        /*000c*/ 	.byte	0x04, 0x12
        /*000e*/ 	.short	(.L_3 - .L_2)
	.align		4
.L_2:
        /*0010*/ 	.word	index@(triton_poi_fused_convolution_4)
        /*0014*/ 	.word	0x00000000


	//----- nvinfo : EIATTR_FRAME_SIZE
	.align		4
.L_3:
        /*0018*/ 	.byte	0x04, 0x11
        /*001a*/ 	.short	(.L_5 - .L_4)
	.align		4
.L_4:
        /*001c*/ 	.word	index@(triton_poi_fused_convolution_4)
        /*0020*/ 	.word	0x00000000


	//----- nvinfo : EIATTR_MIN_STACK_SIZE
	.align		4
.L_5:
        /*0024*/ 	.byte	0x04, 0x12
        /*0026*/ 	.short	(.L_7 - .L_6)
	.align		4
.L_6:
        /*0028*/ 	.word	index@(triton_poi_fused_convolution_4)
        /*002c*/ 	.word	0x00000000
.L_7:


//--------------------- .nv.info.triton_poi_fused_convolution_4 --------------------------
	.section	.nv.info.triton_poi_fused_convolution_4,"",@"SHT_CUDA_INFO"
	.sectionflags	@""
	.align	4


	//----- nvinfo : EIATTR_CUDA_API_VERSION
	.align		4
        /*0000*/ 	.byte	0x04, 0x37
        /*0002*/ 	.short	(.L_9 - .L_8)
.L_8:
        /*0004*/ 	.word	0x0000007c


	//----- nvinfo : EIATTR_KPARAM_INFO
	.align		4
.L_9:
        /*0008*/ 	.byte	0x04, 0x17
        /*000a*/ 	.short	(.L_11 - .L_10)
.L_10:
        /*000c*/ 	.word	0x00000000
        /*0010*/ 	.short	0x0004
        /*0012*/ 	.short	0x001c
        /*0014*/ 	.byte	0x00, 0xf0, 0x11, 0x00


	//----- nvinfo : EIATTR_KPARAM_INFO
	.align		4
.L_11:
        /*0018*/ 	.byte	0x04, 0x17
        /*001a*/ 	.short	(.L_13 - .L_12)
.L_12:
        /*001c*/ 	.word	0x00000000
        /*0020*/ 	.short	0x0003
        /*0022*/ 	.short	0x0018
        /*0024*/ 	.byte	0x00, 0xf0, 0x11, 0x00


	//----- nvinfo : EIATTR_KPARAM_INFO
	.align		4
.L_13:
        /*0028*/ 	.byte	0x04, 0x17
        /*002a*/ 	.short	(.L_15 - .L_14)
.L_14:
        /*002c*/ 	.word	0x00000000
        /*0030*/ 	.short	0x0002
        /*0032*/ 	.short	0x0010
        /*0034*/ 	.byte	0x00, 0xf4, 0x21, 0x00


	//----- nvinfo : EIATTR_KPARAM_INFO
	.align		4
.L_15:
        /*0038*/ 	.byte	0x04, 0x17
        /*003a*/ 	.short	(.L_17 - .L_16)
.L_16:
        /*003c*/ 	.word	0x00000000
        /*0040*/ 	.short	0x0001
        /*0042*/ 	.short	0x0008
        /*0044*/ 	.byte	0x00, 0xf4, 0x21, 0x00


	//----- nvinfo : EIATTR_KPARAM_INFO
	.align		4
.L_17:
        /*0048*/ 	.byte	0x04, 0x17
        /*004a*/ 	.short	(.L_19 - .L_18)
.L_18:
        /*004c*/ 	.word	0x00000000
        /*0050*/ 	.short	0x0000
        /*0052*/ 	.short	0x0000
        /*0054*/ 	.byte	0x00, 0xf4, 0x21, 0x00


	//----- nvinfo : EIATTR_SPARSE_MMA_MASK
	.align		4
.L_19:
        /*0058*/ 	.byte	0x03, 0x50
        /*005a*/ 	.short	0x0000


	//----- nvinfo : EIATTR_MAXREG_COUNT
	.align		4
        /*005c*/ 	.byte	0x03, 0x1b
        /*005e*/ 	.short	0x00ff


	//----- nvinfo : EIATTR_EXIT_INSTR_OFFSETS
	.align		4
        /*0060*/ 	.byte	0x04, 0x1c
        /*0062*/ 	.short	(.L_21 - .L_20)


	//   ....[0]....
.L_20:
        /*0064*/ 	.word	0x000005a0


	//   ....[1]....
        /*0068*/ 	.word	0x000005c0


	//----- nvinfo : EIATTR_REQNTID
	.align		4
.L_21:
        /*006c*/ 	.byte	0x04, 0x10
        /*006e*/ 	.short	(.L_23 - .L_22)
.L_22:
        /*0070*/ 	.word	0x00000080
        /*0074*/ 	.word	0x00000001
        /*0078*/ 	.word	0x00000001


	//----- nvinfo : EIATTR_CBANK_PARAM_SIZE
	.align		4
.L_23:
        /*007c*/ 	.byte	0x03, 0x19
        /*007e*/ 	.short	0x0020


	//----- nvinfo : EIATTR_PARAM_CBANK
	.align		4
        /*0080*/ 	.byte	0x04, 0x0a
        /*0082*/ 	.short	(.L_25 - .L_24)
	.align		4
.L_24:
        /*0084*/ 	.word	index@(.nv.constant0.triton_poi_fused_convolution_4)
        /*0088*/ 	.short	0x0210
        /*008a*/ 	.short	0x0020


	//----- nvinfo : EIATTR_SW_WAR
	.align		4
.L_25:
        /*008c*/ 	.byte	0x04, 0x36
        /*008e*/ 	.short	(.L_27 - .L_26)
.L_26:
        /*0090*/ 	.word	0x00000008
.L_27:


//--------------------- .nv.callgraph             --------------------------
	.section	.nv.callgraph,"",@"SHT_CUDA_CALLGRAPH"
	.align	4
	.sectionentsize	8
	.align		4
        /*0000*/ 	.word	0x00000000
	.align		4
        /*0004*/ 	.word	0xffffffff
	.align		4
        /*0008*/ 	.word	0x00000000
	.align		4
        /*000c*/ 	.word	0xfffffffe
	.align		4
        /*0010*/ 	.word	0x00000000
	.align		4
        /*0014*/ 	.word	0xfffffffd
	.align		4
        /*0018*/ 	.word	0x00000000
	.align		4
        /*001c*/ 	.word	0xfffffffc


//--------------------- .text.triton_poi_fused_convolution_4 --------------------------
	.section	.text.triton_poi_fused_convolution_4,"ax",@progbits
	.sectionflags	@"SHF_BARRIERS=1"
	.align	128
        .global         triton_poi_fused_convolution_4
        .type           triton_poi_fused_convolution_4,@function
        .size           triton_poi_fused_convolution_4,(.L_x_1 - triton_poi_fused_convolution_4)
        .other          triton_poi_fused_convolution_4,@"STO_CUDA_ENTRY STV_DEFAULT"
triton_poi_fused_convolution_4:
.text.triton_poi_fused_convolution_4:
[----:B------:R-:W0:Y:S01]  /*0000*/  LDC R1, c[0x0][0x28] ;  /* 0x00000a00ff017b82 */ /* 0x000e220000000800 */
[----:B------:R-:W1:Y:S07]  /*0010*/  S2R R2, SR_CTAID.Y ;  /* 0x0000000000027919 */ /* 0x000e6e0000002600 */
[----:B------:R-:W2:Y:S01]  /*0020*/  LDC.64 R16, c[0x0][0x210] ;  /* 0x00008400ff107b82 */ /* 0x000ea20000000a00 */
[----:B------:R-:W-:Y:S01]  /*0030*/  CS2R R18, SRZ ;  /* 0x0000000000127805 */ /* 0x000fe2000001ff00 */
[----:B------:R-:W-:Y:S01]  /*0040*/  ULDC.64 UR6, c[0x0][0x208] ;  /* 0x0000820000067ab9 */ /* 0x000fe20000000a00 */
[----:B------:R-:W3:Y:S01]  /*0050*/  S2R R21, SR_TID.X ;  /* 0x0000000000157919 */ /* 0x000ee20000002100 */
[----:B------:R-:W-:Y:S01]  /*0060*/  HFMA2.MMA R20, -RZ, RZ, 0, 0 ;  /* 0x00000000ff147435 */ /* 0x000fe200000001ff */
[----:B------:R-:W4:Y:S01]  /*0070*/  S2R R3, SR_CTAID.X ;  /* 0x0000000000037919 */ /* 0x000f220000002500 */
[----:B------:R-:W-:-:S02]  /*0080*/  IMAD.MOV.U32 R22, RZ, RZ, RZ ;  /* 0x000000ffff167224 */ /* 0x000fc400078e00ff */
[----:B-1----:R-:W-:-:S05]  /*0090*/  IMAD.SHL.U32 R0, R2, 0x400, RZ ;  /* 0x0000040002007824 */ /* 0x002fca00078e00ff */
[----:B---3--:R-:W-:Y:S02]  /*00a0*/  LOP3.LUT R6, R0, 0x7f, R21, 0xf8, !PT ;  /* 0x0000007f00067812 */ /* 0x008fe400078ef815 */
[----:B----4-:R-:W-:-:S03]  /*00b0*/  ISETP.GE.AND P0, PT, R3, 0x9, PT ;  /* 0x000000090300780c */ /* 0x010fc60003f06270 */
[C---:B------:R-:W-:Y:S01]  /*00c0*/  IMAD R5, R6.reuse, 0x9, R3 ;  /* 0x0000000906057824 */ /* 0x040fe200078e0203 */
[C---:B------:R-:W-:Y:S02]  /*00d0*/  LOP3.LUT R8, R6.reuse, 0x80, RZ, 0xfc, !PT ;  /* 0x0000008006087812 */ /* 0x040fe400078efcff */
[C---:B------:R-:W-:Y:S01]  /*00e0*/  LOP3.LUT R10, R6.reuse, 0x100, RZ, 0xfc, !PT ;  /* 0x00000100060a7812 */ /* 0x040fe200078efcff */
[----:B--2---:R-:W-:Y:S01]  /*00f0*/  IMAD.WIDE R4, R5, 0x4, R16 ;  /* 0x0000000405047825 */ /* 0x004fe200078e0210 */
[C---:B------:R-:W-:Y:S02]  /*0100*/  LOP3.LUT R12, R6.reuse, 0x180, RZ, 0xfc, !PT ;  /* 0x00000180060c7812 */ /* 0x040fe400078efcff */
[C---:B------:R-:W-:Y:S02]  /*0110*/  LOP3.LUT R14, R6.reuse, 0x200, RZ, 0xfc, !PT ;  /* 0x00000200060e7812 */ /* 0x040fe400078efcff */
[C---:B------:R-:W-:Y:S02]  /*0120*/  LOP3.LUT R24, R6.reuse, 0x280, RZ, 0xfc, !PT ;  /* 0x0000028006187812 */ /* 0x040fe400078efcff */
[----:B------:R-:W-:Y:S01]  /*0130*/  LOP3.LUT R26, R6, 0x300, RZ, 0xfc, !PT ;  /* 0x00000300061a7812 */ /* 0x000fe200078efcff */
[--C-:B------:R-:W-:Y:S01]  /*0140*/  IMAD R7, R8, 0x9, R3.reuse ;  /* 0x0000000908077824 */ /* 0x100fe200078e0203 */
[----:B------:R-:W-:Y:S01]  /*0150*/  LOP3.LUT R6, R6, 0x380, RZ, 0xfc, !PT ;  /* 0x0000038006067812 */ /* 0x000fe200078efcff */
[--C-:B------:R-:W-:Y:S01]  /*0160*/  IMAD R9, R10, 0x9, R3.reuse ;  /* 0x000000090a097824 */ /* 0x100fe200078e0203 */
[----:B------:R1:W2:Y:S01]  /*0170*/  @!P0 LDG.E.EL R18, desc[UR6][R4.64] ;  /* 0x0000000604128981 */ /* 0x0002a2000c2e1900 */
[----:B------:R-:W-:-:S02]  /*0180*/  IMAD R11, R12, 0x9, R3 ;  /* 0x000000090c0b7824 */ /* 0x000fc400078e0203 */
[--C-:B------:R-:W-:Y:S02]  /*0190*/  IMAD R25, R6, 0x9, R3.reuse ;  /* 0x0000000906197824 */ /* 0x100fe400078e0203 */
[--C-:B------:R-:W-:Y:S02]  /*01a0*/  IMAD R13, R14, 0x9, R3.reuse ;  /* 0x000000090e0d7824 */ /* 0x100fe400078e0203 */
[--C-:B------:R-:W-:Y:S02]  /*01b0*/  IMAD R15, R24, 0x9, R3.reuse ;  /* 0x00000009180f7824 */ /* 0x100fe400078e0203 */
[----:B------:R-:W-:Y:S02]  /*01c0*/  IMAD R23, R26, 0x9, R3 ;  /* 0x000000091a177824 */ /* 0x000fe400078e0203 */
[----:B-1----:R-:W-:-:S04]  /*01d0*/  IMAD.WIDE R4, R7, 0x4, R16 ;  /* 0x0000000407047825 */ /* 0x002fc800078e0210 */
[--C-:B------:R-:W-:Y:S01]  /*01e0*/  IMAD.WIDE R6, R9, 0x4, R16.reuse ;  /* 0x0000000409067825 */ /* 0x100fe200078e0210 */
[----:B------:R1:W3:Y:S03]  /*01f0*/  @!P0 LDG.E.EL R19, desc[UR6][R4.64] ;  /* 0x0000000604138981 */ /* 0x0002e6000c2e1900 */
[--C-:B------:R-:W-:Y:S01]  /*0200*/  IMAD.WIDE R8, R11, 0x4, R16.reuse ;  /* 0x000000040b087825 */ /* 0x100fe200078e0210 */
[----:B------:R-:W4:Y:S03]  /*0210*/  @!P0 LDG.E.EL R20, desc[UR6][R6.64] ;  /* 0x0000000606148981 */ /* 0x000f26000c2e1900 */
[--C-:B------:R-:W-:Y:S01]  /*0220*/  IMAD.WIDE R10, R13, 0x4, R16.reuse ;  /* 0x000000040d0a7825 */ /* 0x100fe200078e0210 */
[----:B------:R-:W5:Y:S03]  /*0230*/  @!P0 LDG.E.EL R22, desc[UR6][R8.64] ;  /* 0x0000000608168981 */ /* 0x000f66000c2e1900 */
[----:B------:R-:W-:-:S04]  /*0240*/  IMAD.WIDE R12, R15, 0x4, R16 ;  /* 0x000000040f0c7825 */ /* 0x000fc800078e0210 */
[----:B------:R-:W-:Y:S01]  /*0250*/  IMAD.WIDE R14, R23, 0x4, R16 ;  /* 0x00000004170e7825 */ /* 0x000fe200078e0210 */
[----:B------:R-:W-:-:S03]  /*0260*/  MOV R23, RZ ;  /* 0x000000ff00177202 */ /* 0x000fc60000000f00 */
[----:B------:R-:W-:Y:S01]  /*0270*/  IMAD.WIDE R16, R25, 0x4, R16 ;  /* 0x0000000419107825 */ /* 0x000fe200078e0210 */
[----:B------:R-:W-:Y:S02]  /*0280*/  CS2R R24, SRZ ;  /* 0x0000000000187805 */ /* 0x000fe4000001ff00 */
[----:B------:R-:W5:Y:S01]  /*0290*/  @!P0 LDG.E.EL R23, desc[UR6][R10.64] ;  /* 0x000000060a178981 */ /* 0x000f62000c2e1900 */
[----:B------:R-:W-:-:S03]  /*02a0*/  IMAD.MOV.U32 R26, RZ, RZ, RZ ;  /* 0x000000ffff1a7224 */ /* 0x000fc600078e00ff */
[----:B------:R1:W5:Y:S04]  /*02b0*/  @!P0 LDG.E.EL R24, desc[UR6][R12.64] ;  /* 0x000000060c188981 */ /* 0x000368000c2e1900 */
[----:B------:R1:W5:Y:S04]  /*02c0*/  @!P0 LDG.E.EL R25, desc[UR6][R14.64] ;  /* 0x000000060e198981 */ /* 0x000368000c2e1900 */
[----:B------:R-:W5:Y:S01]  /*02d0*/  @!P0 LDG.E.EL R26, desc[UR6][R16.64] ;  /* 0x00000006101a8981 */ /* 0x000f62000c2e1900 */
[----:B------:R-:W1:Y:S01]  /*02e0*/  S2UR UR5, SR_CgaCtaId ;  /* 0x00000000000579c3 */ /* 0x000e620000008800 */
[----:B------:R-:W-:Y:S01]  /*02f0*/  UMOV UR4, 0x400 ;  /* 0x0000040000047882 */ /* 0x000fe20000000000 */
[----:B-1----:R-:W-:-:S06]  /*0300*/  LOP3.LUT R4, R21, 0x7f, RZ, 0xc0, !PT ;  /* 0x0000007f15047812 */ /* 0x002fcc00078ec0ff */
[----:B0-----:R-:W0:Y:S01]  /*0310*/  LDC.64 R12, c[0x0][0x218] ;  /* 0x00008600ff0c7b82 */ /* 0x001e220000000a00 */
[----:B------:R-:W-:-:S06]  /*0320*/  UPRMT UR4, UR5, 0x654, UR4 ;  /* 0x0000065405047896 */ /* 0x000fcc0008000004 */
[----:B------:R-:W-:Y:S02]  /*0330*/  LEA R27, R4, UR4, 0x2 ;  /* 0x00000004041b7c11 */ /* 0x000fe4000f8e10ff */
[----:B------:R-:W-:-:S04]  /*0340*/  SHF.L.U32 R21, R21, 0x2, RZ ;  /* 0x0000000215157819 */ /* 0x000fc800000006ff */
[----:B------:R-:W-:-:S04]  /*0350*/  LOP3.LUT R21, R21, 0x1fc, RZ, 0xc0, !PT ;  /* 0x000001fc15157812 */ /* 0x000fc800078ec0ff */
[----:B------:R-:W-:Y:S02]  /*0360*/  LEA R28, R21, UR4, 0x2 ;  /* 0x00000004151c7c11 */ /* 0x000fe4000f8e10ff */
[----:B------:R-:W-:-:S04]  /*0370*/  LOP3.LUT R0, R0, R21, RZ, 0xfc, !PT ;  /* 0x0000001500007212 */ /* 0x000fc800078efcff */
[----:B------:R-:W-:Y:S01]  /*0380*/  SHF.R.S32.HI R15, RZ, 0x1f, R0 ;  /* 0x0000001fff0f7819 */ /* 0x000fe20000011400 */
[----:B--2---:R-:W-:Y:S04]  /*0390*/  STS [R27], R18 ;  /* 0x000000121b007388 */ /* 0x004fe80000000800 */
[----:B---3--:R1:W-:Y:S04]  /*03a0*/  STS [R27+0x200], R19 ;  /* 0x000200131b007388 */ /* 0x0083e80000000800 */
[----:B----4-:R-:W-:Y:S04]  /*03b0*/  STS [R27+0x400], R20 ;  /* 0x000400141b007388 */ /* 0x010fe80000000800 */
[----:B-----5:R-:W-:Y:S01]  /*03c0*/  STS [R27+0x600], R22 ;  /* 0x000600161b007388 */ /* 0x020fe20000000800 */
[----:B------:R-:W-:Y:S06]  /*03d0*/  BAR.SYNC.DEFER_BLOCKING 0x0 ;  /* 0x0000000000007b1d */ /* 0x000fec0000010000 */
[----:B------:R-:W2:Y:S02]  /*03e0*/  LDS.128 R8, [R28] ;  /* 0x000000001c087984 */ /* 0x000ea40000000c00 */
[----:B------:R-:W-:Y:S06]  /*03f0*/  BAR.SYNC.DEFER_BLOCKING 0x0 ;  /* 0x0000000000007b1d */ /* 0x000fec0000010000 */
[----:B------:R-:W-:Y:S04]  /*0400*/  STS [R27], R23 ;  /* 0x000000171b007388 */ /* 0x000fe80000000800 */
[----:B------:R-:W-:Y:S04]  /*0410*/  STS [R27+0x200], R24 ;  /* 0x000200181b007388 */ /* 0x000fe80000000800 */
[----:B------:R-:W-:Y:S04]  /*0420*/  STS [R27+0x400], R25 ;  /* 0x000400191b007388 */ /* 0x000fe80000000800 */
[----:B------:R-:W-:Y:S01]  /*0430*/  STS [R27+0x600], R26 ;  /* 0x0006001a1b007388 */ /* 0x000fe20000000800 */
[----:B------:R-:W-:Y:S01]  /*0440*/  BAR.SYNC.DEFER_BLOCKING 0x0 ;  /* 0x0000000000007b1d */ /* 0x000fe20000010000 */
[----:B-1----:R-:W-:-:S02]  /*0450*/  SHF.R.S32.HI R19, RZ, 0x15, R2 ;  /* 0x00000015ff137819 */ /* 0x002fc40000011402 */
[----:B------:R-:W-:-:S05]  /*0460*/  LEA.HI R2, R15, R0, RZ, 0x7 ;  /* 0x000000000f027211 */ /* 0x000fca00078f38ff */
[----:B------:R-:W1:Y:S01]  /*0470*/  LDC.64 R14, c[0x0][0x220] ;  /* 0x00008800ff0e7b82 */ /* 0x000e620000000a00 */
[----:B------:R-:W-:Y:S01]  /*0480*/  SGXT R19, R19, 0x1 ;  /* 0x000000011313781a */ /* 0x000fe20000000200 */
[----:B------:R-:W3:Y:S01]  /*0490*/  LDS.128 R4, [R28] ;  /* 0x000000001c047984 */ /* 0x000ee20000000c00 */
[----:B------:R-:W-:Y:S02]  /*04a0*/  LOP3.LUT R17, R2, 0xffffff80, RZ, 0xc0, !PT ;  /* 0xffffff8002117812 */ /* 0x000fe400078ec0ff */
[----:B------:R-:W-:-:S03]  /*04b0*/  LEA.HI R19, R19, R0, RZ, 0x7 ;  /* 0x0000000013137211 */ /* 0x000fc600078f38ff */
[----:B------:R-:W-:Y:S01]  /*04c0*/  IMAD.IADD R0, R0, 0x1, -R17 ;  /* 0x0000000100007824 */ /* 0x000fe200078e0a11 */
[----:B------:R-:W-:Y:S02]  /*04d0*/  IADD3 R19, R19, 0x200, RZ ;  /* 0x0000020013137810 */ /* 0x000fe40007ffe0ff */
[----:B------:R-:W-:Y:S01]  /*04e0*/  SHF.R.S32.HI R2, RZ, 0x7, R2 ;  /* 0x00000007ff027819 */ /* 0x000fe20000011402 */
[----:B------:R-:W-:Y:S01]  /*04f0*/  IMAD R0, R3, 0x80, R0 ;  /* 0x0000008003007824 */ /* 0x000fe200078e0200 */
[----:B------:R-:W-:-:S03]  /*0500*/  SHF.R.S32.HI R19, RZ, 0x7, R19 ;  /* 0x00000007ff137819 */ /* 0x000fc60000011413 */
[--C-:B------:R-:W-:Y:S02]  /*0510*/  IMAD R17, R2, 0x480, R0.reuse ;  /* 0x0000048002117824 */ /* 0x100fe400078e0200 */
[----:B------:R-:W-:Y:S02]  /*0520*/  IMAD R19, R19, 0x480, R0 ;  /* 0x0000048013137824 */ /* 0x000fe400078e0200 */
[----:B0-----:R-:W-:-:S04]  /*0530*/  IMAD.WIDE R2, R17, 0x4, R12 ;  /* 0x0000000411027825 */ /* 0x001fc800078e020c */
[----:B------:R-:W-:Y:S01]  /*0540*/  IMAD.WIDE R12, R19, 0x4, R12 ;  /* 0x00000004130c7825 */ /* 0x000fe200078e020c */
[----:B--2---:R0:W-:Y:S03]  /*0550*/  @!P0 STG.E.128 desc[UR6][R2.64], R8 ;  /* 0x0000000802008986 */ /* 0x0041e6000c101d06 */
[----:B-1----:R-:W-:-:S04]  /*0560*/  IMAD.WIDE R16, R17, 0x4, R14 ;  /* 0x0000000411107825 */ /* 0x002fc800078e020e */
[----:B------:R-:W-:Y:S01]  /*0570*/  IMAD.WIDE R14, R19, 0x4, R14 ;  /* 0x00000004130e7825 */ /* 0x000fe200078e020e */
[----:B---3--:R0:W-:Y:S04]  /*0580*/  @!P0 STG.E.128 desc[UR6][R12.64], R4 ;  /* 0x000000040c008986 */ /* 0x0081e8000c101d06 */
[----:B------:R0:W-:Y:S02]  /*0590*/  @!P0 STG.E.128 desc[UR6][R16.64], R8 ;  /* 0x0000000810008986 */ /* 0x0001e4000c101d06 */
[----:B0-----:R-:W-:Y:S05]  /*05a0*/  @P0 EXIT ;  /* 0x000000000000094d */ /* 0x001fea0003800000 */
[----:B------:R-:W-:Y:S01]  /*05b0*/  STG.E.128 desc[UR6][R14.64], R4 ;  /* 0x000000040e007986 */ /* 0x000fe2000c101d06 */
[----:B------:R-:W-:Y:S05]  /*05c0*/  EXIT ;  /* 0x000000000000794d */ /* 0x000fea0003800000 */
.L_x_0:
[----:B------:R-:W-:-:S00]  /*05d0*/  BRA `(.L_x_0) ;  /* 0xfffffffc00fc7947 */ /* 0x000fc0000383ffff */
[----:B------:R-:W-:-:S00]  /*05e0*/  NOP ;  /* 0x0000000000007918 */ /* 0x000fc00000000000 */
        /* <DEDUP_REMOVED lines=9> */
.L_x_1:


//--------------------- .nv.shared.triton_poi_fused_convolution_4 --------------------------
	.section	.nv.shared.triton_poi_fused_convolution_4,"aw",@nobits
	.sectionflags	@""
	.align	16
	.zero		1024


//--------------------- .nv.constant0.triton_poi_fused_convolution_4 --------------------------
	.section	.nv.constant0.triton_poi_fused_convolution_4,"a",@progbits
	.sectionflags	@""
	.align	4
.nv.constant0.triton_poi_fused_convolution_4:
	.zero		560
